//
// Generated by NVIDIA NVVM Compiler
//
// Compiler Build ID: CL-36424714
// Cuda compilation tools, release 13.0, V13.0.88
// Based on NVVM 20.0.0
//

.version 9.0
.target sm_100
.address_size 64

	// .globl	default_function_kernel

.visible .entry default_function_kernel(
	.param .u64 .ptr .align 1 default_function_kernel_param_0,
	.param .u64 .ptr .align 1 default_function_kernel_param_1,
	.param .u64 .ptr .align 1 default_function_kernel_param_2,
	.param .u64 .ptr .align 1 default_function_kernel_param_3
)
.maxntid 32
{
	.reg .pred 	%p<2>;
	.reg .b32 	%r<16>;
	.reg .b32 	%f<5>;
	.reg .b64 	%rd<15>;

	ld.param.u64 	%rd1, [default_function_kernel_param_0];
	ld.param.u64 	%rd2, [default_function_kernel_param_1];
	ld.param.u64 	%rd3, [default_function_kernel_param_2];
	ld.param.u64 	%rd4, [default_function_kernel_param_3];
	cvta.to.global.u64 	%rd5, %rd2;
	cvta.to.global.u64 	%rd6, %rd3;
	cvta.to.global.u64 	%rd7, %rd1;
	cvta.to.global.u64 	%rd8, %rd4;
	mov.u32 	%r1, %ctaid.x;
	shl.b32 	%r2, %r1, 5;
	mov.u32 	%r3, %tid.x;
	or.b32  	%r4, %r2, %r3;
	mul.wide.u32 	%rd9, %r4, 4;
	add.s64 	%rd10, %rd8, %rd9;
	ld.global.nc.f32 	%f1, [%rd10];
	mul.hi.u32 	%r5, %r1, -2004318071;
	shr.u32 	%r6, %r5, 4;
	mul.lo.s32 	%r7, %r6, 30;
	sub.s32 	%r8, %r1, %r7;
	setp.lt.u32 	%p1, %r8, 15;
	selp.b32 	%r9, 0, 15, %p1;
	mad.lo.s32 	%r10, %r1, -30, %r4;
	mul.hi.u32 	%r11, %r10, -2004318071;
	shr.u32 	%r12, %r11, 3;
	mul.lo.s32 	%r13, %r12, 15;
	sub.s32 	%r14, %r10, %r13;
	add.s32 	%r15, %r9, %r14;
	mul.wide.u32 	%rd11, %r15, 4;
	add.s64 	%rd12, %rd7, %rd11;
	ld.global.nc.f32 	%f2, [%rd12];
	add.s64 	%rd13, %rd6, %rd11;
	ld.global.nc.f32 	%f3, [%rd13];
	fma.rn.f32 	%f4, %f1, %f2, %f3;
	add.s64 	%rd14, %rd5, %rd9;
	st.global.f32 	[%rd14], %f4;
	ret;

}


// ===== COMPILED SASS (sm_100) =====

	.target	sm_100

	.elftype	@"ET_EXEC"


//--------------------- .note.nv.tkinfo           --------------------------
	.section	.note.nv.tkinfo,"",@"SHT_NOTE"
	.sectionflags	@"SHF_NOTE_NV_TKINFO"
	.tkinfo
        /*0018*/ 	.word	0x00000002
        /*0030*/ 	.string	""
        /*0030*/ 	.string	"ptxas"
        /*0030*/ 	.string	"Cuda compilation tools, release 13.0, V13.0.88"
        /*0030*/ 	.string	"Build cuda_13.0.r13.0/compiler.36424714_0"
        /*0030*/ 	.string	"-arch sm_100 -m 64 "



//--------------------- .note.nv.cuinfo           --------------------------
	.section	.note.nv.cuinfo,"",@"SHT_NOTE"
	.sectionflags	@"SHF_NOTE_NV_CUINFO"
        /*0018*/ 	.short	0x0002
        /*001a*/ 	.short	0x0064
        /*001c*/ 	.short	0x0082
	.zero		2


//--------------------- .nv.info                  --------------------------
	.section	.nv.info,"",@"SHT_CUDA_INFO"
	.align	4


	//----- nvinfo : EIATTR_REGCOUNT
	.align		4
        /*0000*/ 	.byte	0x04, 0x2f
        /*0002*/ 	.short	(.L_1 - .L_0)
	.align		4
.L_0:
        /*0004*/ 	.word	index@(default_function_kernel)
        /*0008*/ 	.word	0x00000010


	//----- nvinfo : EIATTR_FRAME_SIZE
	.align		4
.L_1:
        /*000c*/ 	.byte	0x04, 0x11
        /*000e*/ 	.short	(.L_3 - .L_2)
	.align		4
.L_2:
        /*0010*/ 	.word	index@(default_function_kernel)
        /*0014*/ 	.word	0x00000000


	//----- nvinfo : EIATTR_MIN_STACK_SIZE
	.align		4
.L_3:
        /*0018*/ 	.byte	0x04, 0x12
        /*001a*/ 	.short	(.L_5 - .L_4)
	.align		4
.L_4:
        /*001c*/ 	.word	index@(default_function_kernel)
        /*0020*/ 	.word	0x00000000
.L_5:


//--------------------- .nv.compat                --------------------------
	.section	.nv.compat,"",@"SHT_CUDA_COMPAT_INFO"
	.align	4
        /*0000*/ 	.byte	0x02, 0x09, 0x00, 0x00, 0x02, 0x02, 0x01, 0x00, 0x02, 0x05, 0x05, 0x00, 0x03, 0x07, 0x01, 0x01
        /*0010*/ 	.byte	0x02, 0x03, 0x00, 0x00, 0x02, 0x06, 0x01, 0x00, 0x04, 0x0b, 0x08, 0x00, 0x09, 0x00, 0x00, 0x00
        /*0020*/ 	.byte	0x00, 0x00, 0x00, 0x00


//--------------------- .nv.info.default_function_kernel --------------------------
	.section	.nv.info.default_function_kernel,"",@"SHT_CUDA_INFO"
	.sectionflags	@""
	.align	4


	//----- nvinfo : EIATTR_CUDA_API_VERSION
	.align		4
        /*0000*/ 	.byte	0x04, 0x37
        /*0002*/ 	.short	(.L_7 - .L_6)
.L_6:
        /*0004*/ 	.word	0x00000082


	//----- nvinfo : EIATTR_KPARAM_INFO
	.align		4
.L_7:
        /*0008*/ 	.byte	0x04, 0x17
        /*000a*/ 	.short	(.L_9 - .L_8)
.L_8:
        /*000c*/ 	.word	0x00000000
        /*0010*/ 	.short	0x0003
        /*0012*/ 	.short	0x0018
        /*0014*/ 	.byte	0x00, 0xf5, 0x21, 0x00


	//----- nvinfo : EIATTR_KPARAM_INFO
	.align		4
.L_9:
        /*0018*/ 	.byte	0x04, 0x17
        /*001a*/ 	.short	(.L_11 - .L_10)
.L_10:
        /*001c*/ 	.word	0x00000000
        /*0020*/ 	.short	0x0002
        /*0022*/ 	.short	0x0010
        /*0024*/ 	.byte	0x00, 0xf5, 0x21, 0x00


	//----- nvinfo : EIATTR_KPARAM_INFO
	.align		4
.L_11:
        /*0028*/ 	.byte	0x04, 0x17
        /*002a*/ 	.short	(.L_13 - .L_12)
.L_12:
        /*002c*/ 	.word	0x00000000
        /*0030*/ 	.short	0x0001
        /*0032*/ 	.short	0x0008
        /*0034*/ 	.byte	0x00, 0xf5, 0x21, 0x00


	//----- nvinfo : EIATTR_KPARAM_INFO
	.align		4
.L_13:
        /*0038*/ 	.byte	0x04, 0x17
        /*003a*/ 	.short	(.L_15 - .L_14)
.L_14:
        /*003c*/ 	.word	0x00000000
        /*0040*/ 	.short	0x0000
        /*0042*/ 	.short	0x0000
        /*0044*/ 	.byte	0x00, 0xf5, 0x21, 0x00


	//----- nvinfo : EIATTR_SPARSE_MMA_MASK
	.align		4
.L_15:
        /*0048*/ 	.byte	0x03, 0x50
        /*004a*/ 	.short	0x0000


	//----- nvinfo : EIATTR_MAXREG_COUNT
	.align		4
        /*004c*/ 	.byte	0x03, 0x1b
        /*004e*/ 	.short	0x00ff


	//----- nvinfo : EIATTR_MERCURY_ISA_VERSION
	.align		4
        /*0050*/ 	.byte	0x03, 0x5f
        /*0052*/ 	.short	0x0101


	//----- nvinfo : EIATTR_VRC_CTA_INIT_COUNT
	.align		4
        /*0054*/ 	.byte	0x02, 0x4a
	.zero		1
	.zero		1


	//----- nvinfo : EIATTR_EXIT_INSTR_OFFSETS
	.align		4
        /*0058*/ 	.byte	0x04, 0x1c
        /*005a*/ 	.short	(.L_17 - .L_16)


	//   ....[0]....
.L_16:
        /*005c*/ 	.word	0x000001d0


	//----- nvinfo : EIATTR_MAX_THREADS
	.align		4
.L_17:
        /*0060*/ 	.byte	0x04, 0x05
        /*0062*/ 	.short	(.L_19 - .L_18)
.L_18:
        /*0064*/ 	.word	0x00000020
        /*0068*/ 	.word	0x00000001
        /*006c*/ 	.word	0x00000001


	//----- nvinfo : EIATTR_CBANK_PARAM_SIZE
	.align		4
.L_19:
        /*0070*/ 	.byte	0x03, 0x19
        /*0072*/ 	.short	0x0020


	//----- nvinfo : EIATTR_PARAM_CBANK
	.align		4
        /*0074*/ 	.byte	0x04, 0x0a
        /*0076*/ 	.short	(.L_21 - .L_20)
	.align		4
.L_20:
        /*0078*/ 	.word	index@(.nv.constant0.default_function_kernel)
        /*007c*/ 	.short	0x0380
        /*007e*/ 	.short	0x0020


	//----- nvinfo : EIATTR_SW_WAR
	.align		4
.L_21:
        /*0080*/ 	.byte	0x04, 0x36
        /*0082*/ 	.short	(.L_23 - .L_22)
.L_22:
        /*0084*/ 	.word	0x00000008
.L_23:


//--------------------- .nv.callgraph             --------------------------
	.section	.nv.callgraph,"",@"SHT_CUDA_CALLGRAPH"
	.align	4
	.sectionentsize	8
	.align		4
        /*0000*/ 	.word	0x00000000
	.align		4
        /*0004*/ 	.word	0xffffffff
	.align		4
        /*0008*/ 	.word	0x00000000
	.align		4
        /*000c*/ 	.word	0xfffffffe
	.align		4
        /*0010*/ 	.word	0x00000000
	.align		4
        /*0014*/ 	.word	0xfffffffd
	.align		4
        /*0018*/ 	.word	0x00000000
	.align		4
        /*001c*/ 	.word	0xfffffffc


//--------------------- .text.default_function_kernel --------------------------
	.section	.text.default_function_kernel,"ax",@progbits
	.align	128
        .global         default_function_kernel
        .type           default_function_kernel,@function
        .size           default_function_kernel,(.L_x_1 - default_function_kernel)
        .other          default_function_kernel,@"STO_CUDA_ENTRY STV_DEFAULT"
default_function_kernel:
.text.default_function_kernel:
[----:B------:R-:W-:Y:S01]  /*0000*/  LDC R1, c[0x0][0x37c] ;  /* 0x0000df00ff017b82 */ /* 0x000fe20000000800 */
[----:B------:R-:W0:Y:S07]  /*0010*/  S2R R4, SR_CTAID.X ;  /* 0x0000000000047919 */ /* 0x000e2e0000002500 */
[----:B------:R-:W1:Y:S01]  /*0020*/  LDC.64 R6, c[0x0][0x390] ;  /* 0x0000e400ff067b82 */ /* 0x000e620000000a00 */
[----:B------:R-:W2:Y:S01]  /*0030*/  LDCU.64 UR4, c[0x0][0x358] ;  /* 0x00006b00ff0477ac */ /* 0x000ea20008000a00 */
[----:B------:R-:W3:Y:S01]  /*0040*/  S2R R11, SR_TID.X ;  /* 0x00000000000b7919 */ /* 0x000ee20000002100 */
[C---:B0-----:R-:W-:Y:S01]  /*0050*/  SHF.L.U32 R0, R4.reuse, 0x5, RZ ;  /* 0x0000000504007819 */ /* 0x041fe200000006ff */
[----:B------:R-:W-:-:S03]  /*0060*/  IMAD.HI.U32 R2, R4, -0x77777777, RZ ;  /* 0x8888888904027827 */ /* 0x000fc600078e00ff */
[----:B---3--:R-:W-:Y:S02]  /*0070*/  LOP3.LUT R11, R0, R11, RZ, 0xfc, !PT ;  /* 0x0000000b000b7212 */ /* 0x008fe400078efcff */
[----:B------:R-:W-:Y:S02]  /*0080*/  SHF.R.U32.HI R0, RZ, 0x4, R2 ;  /* 0x00000004ff007819 */ /* 0x000fe40000011602 */
[----:B------:R-:W0:Y:S01]  /*0090*/  LDC.64 R2, c[0x0][0x398] ;  /* 0x0000e600ff027b82 */ /* 0x000e220000000a00 */
[----:B------:R-:W-:Y:S02]  /*00a0*/  IMAD R8, R4, -0x1e, R11 ;  /* 0xffffffe204087824 */ /* 0x000fe400078e020b */
[----:B------:R-:W-:Y:S02]  /*00b0*/  IMAD R0, R0, -0x1e, R4 ;  /* 0xffffffe200007824 */ /* 0x000fe400078e0204 */
[----:B------:R-:W-:-:S03]  /*00c0*/  IMAD.HI.U32 R9, R8, -0x77777777, RZ ;  /* 0x8888888908097827 */ /* 0x000fc600078e00ff */
[----:B------:R-:W3:Y:S01]  /*00d0*/  LDC.64 R4, c[0x0][0x380] ;  /* 0x0000e000ff047b82 */ /* 0x000ee20000000a00 */
[----:B------:R-:W-:Y:S02]  /*00e0*/  ISETP.GE.U32.AND P0, PT, R0, 0xf, PT ;  /* 0x0000000f0000780c */ /* 0x000fe40003f06070 */
[----:B------:R-:W-:-:S05]  /*00f0*/  SHF.R.U32.HI R9, RZ, 0x3, R9 ;  /* 0x00000003ff097819 */ /* 0x000fca0000011609 */
[----:B------:R-:W-:-:S05]  /*0100*/  IMAD R9, R9, -0xf, R8 ;  /* 0xfffffff109097824 */ /* 0x000fca00078e0208 */
[C---:B------:R-:W-:Y:S02]  /*0110*/  IADD3 R13, PT, PT, R9.reuse, 0xf, RZ ;  /* 0x0000000f090d7810 */ /* 0x040fe40007ffe0ff */
[----:B------:R-:W-:Y:S01]  /*0120*/  @!P0 IADD3 R13, PT, PT, R9, RZ, RZ ;  /* 0x000000ff090d8210 */ /* 0x000fe20007ffe0ff */
[----:B0-----:R-:W-:Y:S01]  /*0130*/  IMAD.WIDE.U32 R2, R11, 0x4, R2 ;  /* 0x000000040b027825 */ /* 0x001fe200078e0002 */
[----:B------:R-:W0:Y:S03]  /*0140*/  LDC.64 R8, c[0x0][0x388] ;  /* 0x0000e200ff087b82 */ /* 0x000e260000000a00 */
[C---:B-1----:R-:W-:Y:S02]  /*0150*/  IMAD.WIDE.U32 R6, R13.reuse, 0x4, R6 ;  /* 0x000000040d067825 */ /* 0x042fe400078e0006 */
[----:B--2---:R-:W2:Y:S02]  /*0160*/  LDG.E.CONSTANT R2, desc[UR4][R2.64] ;  /* 0x0000000402027981 */ /* 0x004ea4000c1e9900 */
[----:B---3--:R-:W-:-:S02]  /*0170*/  IMAD.WIDE.U32 R4, R13, 0x4, R4 ;  /* 0x000000040d047825 */ /* 0x008fc400078e0004 */
[----:B------:R-:W2:Y:S04]  /*0180*/  LDG.E.CONSTANT R7, desc[UR4][R6.64] ;  /* 0x0000000406077981 */ /* 0x000ea8000c1e9900 */
[----:B------:R-:W2:Y:S01]  /*0190*/  LDG.E.CONSTANT R5, desc[UR4][R4.64] ;  /* 0x0000000404057981 */ /* 0x000ea2000c1e9900 */
[----:B0-----:R-:W-:-:S04]  /*01a0*/  IMAD.WIDE.U32 R8, R11, 0x4, R8 ;  /* 0x000000040b087825 */ /* 0x001fc800078e0008 */
[----:B--2---:R-:W-:-:S05]  /*01b0*/  FFMA R11, R2, R5, R7 ;  /* 0x00000005020b7223 */ /* 0x004fca0000000007 */
[----:B------:R-:W-:Y:S01]  /*01c0*/  STG.E desc[UR4][R8.64], R11 ;  /* 0x0000000b08007986 */ /* 0x000fe2000c101904 */
[----:B------:R-:W-:Y:S05]  /*01d0*/  EXIT ;  /* 0x000000000000794d */ /* 0x000fea0003800000 */
.L_x_0:
[----:B------:R-:W-:-:S00]  /*01e0*/  BRA `(.L_x_0) ;  /* 0xfffffffc00fc7947 */ /* 0x000fc0000383ffff */
[----:B------:R-:W-:-:S00]  /*01f0*/  NOP ;  /* 0x0000000000007918 */ /* 0x000fc00000000000 */
        /* <DEDUP_REMOVED lines=8> */
.L_x_1:


//--------------------- .nv.shared.reserved.0     --------------------------
	.section	.nv.shared.reserved.0,"aw",@nobits
	.weak		__nv_reservedSMEM_offset_0_alias
	.size		__nv_reservedSMEM_offset_0_alias, 0, 64
	.other		__nv_reservedSMEM_offset_0_alias,@"STO_CUDA_RESERVED_SHARED STV_DEFAULT"
__nv_reservedSMEM_offset_0_alias:
	.zero		0
	.zero		64


//--------------------- .nv.constant0.default_function_kernel --------------------------
	.section	.nv.constant0.default_function_kernel,"a",@progbits
	.sectionflags	@""
	.align	4
.nv.constant0.default_function_kernel:
	.zero		928


//--------------------- SYMBOLS --------------------------

	.type		.nv.reservedSmem.offset0,@object
	.size		.nv.reservedSmem.offset0,0x4
